//
// Generated by NVIDIA NVVM Compiler
//
// Compiler Build ID: CL-36424714
// Cuda compilation tools, release 13.0, V13.0.88
// Based on NVVM 20.0.0
//

.version 9.0
.target sm_100
.address_size 64

	// .globl	_Z5kmainPVj
.global .align 4 .u32 lock;

.visible .entry _Z5kmainPVj(
	.param .u64 .ptr .align 1 _Z5kmainPVj_param_0
)
{
	.reg .pred 	%p<2>;
	.reg .b32 	%r<5>;
	.reg .b64 	%rd<5>;

	ld.param.u64 	%rd1, [_Z5kmainPVj_param_0];
	mov.u64 	%rd2, lock;
$L__BB0_1:
	atom.global.cta.cas.b32 	%r1, [%rd2], 0, 1;
	setp.ne.s32 	%p1, %r1, 0;
	@%p1 bra 	$L__BB0_1;
	cvta.to.global.u64 	%rd3, %rd1;
	membar.cta;
	mov.b32 	%r2, 1;
	st.volatile.global.u32 	[%rd3], %r2;
	atom.global.cta.exch.b32 	%r3, [%rd2], 0;
	mov.b32 	%r4, 2;
	st.volatile.global.u32 	[%rd3], %r4;
	ret;

}


// ===== COMPILED SASS (sm_100) =====

	.target	sm_100

	.elftype	@"ET_EXEC"


//--------------------- .note.nv.tkinfo           --------------------------
	.section	.note.nv.tkinfo,"",@"SHT_NOTE"
	.sectionflags	@"SHF_NOTE_NV_TKINFO"
	.tkinfo
        /*0018*/ 	.word	0x00000002
        /*0030*/ 	.string	""
        /*0030*/ 	.string	"ptxas"
        /*0030*/ 	.string	"Cuda compilation tools, release 13.0, V13.0.88"
        /*0030*/ 	.string	"Build cuda_13.0.r13.0/compiler.36424714_0"
        /*0030*/ 	.string	"-arch sm_100 -m 64 "



//--------------------- .note.nv.cuinfo           --------------------------
	.section	.note.nv.cuinfo,"",@"SHT_NOTE"
	.sectionflags	@"SHF_NOTE_NV_CUINFO"
        /*0018*/ 	.short	0x0002
        /*001a*/ 	.short	0x0064
        /*001c*/ 	.short	0x0082
	.zero		2


//--------------------- .nv.info                  --------------------------
	.section	.nv.info,"",@"SHT_CUDA_INFO"
	.align	4


	//----- nvinfo : EIATTR_REGCOUNT
	.align		4
        /*0000*/ 	.byte	0x04, 0x2f
        /*0002*/ 	.short	(.L_2 - .L_1)
	.align		4
.L_1:
        /*0004*/ 	.word	index@(_Z5kmainPVj)
        /*0008*/ 	.word	0x0000000c


	//----- nvinfo : EIATTR_FRAME_SIZE
	.align		4
.L_2:
        /*000c*/ 	.byte	0x04, 0x11
        /*000e*/ 	.short	(.L_4 - .L_3)
	.align		4
.L_3:
        /*0010*/ 	.word	index@(_Z5kmainPVj)
        /*0014*/ 	.word	0x00000000


	//----- nvinfo : EIATTR_MIN_STACK_SIZE
	.align		4
.L_4:
        /*0018*/ 	.byte	0x04, 0x12
        /*001a*/ 	.short	(.L_6 - .L_5)
	.align		4
.L_5:
        /*001c*/ 	.word	index@(_Z5kmainPVj)
        /*0020*/ 	.word	0x00000000
.L_6:


//--------------------- .nv.compat                --------------------------
	.section	.nv.compat,"",@"SHT_CUDA_COMPAT_INFO"
	.align	4
        /*0000*/ 	.byte	0x02, 0x09, 0x00, 0x00, 0x02, 0x02, 0x01, 0x00, 0x02, 0x05, 0x05, 0x00, 0x03, 0x07, 0x01, 0x01
        /*0010*/ 	.byte	0x02, 0x03, 0x00, 0x00, 0x02, 0x06, 0x01, 0x00, 0x04, 0x0b, 0x08, 0x00, 0x09, 0x00, 0x00, 0x00
        /*0020*/ 	.byte	0x00, 0x00, 0x00, 0x00


//--------------------- .nv.info._Z5kmainPVj      --------------------------
	.section	.nv.info._Z5kmainPVj,"",@"SHT_CUDA_INFO"
	.sectionflags	@""
	.align	4


	//----- nvinfo : EIATTR_CUDA_API_VERSION
	.align		4
        /*0000*/ 	.byte	0x04, 0x37
        /*0002*/ 	.short	(.L_8 - .L_7)
.L_7:
        /*0004*/ 	.word	0x00000082


	//----- nvinfo : EIATTR_KPARAM_INFO
	.align		4
.L_8:
        /*0008*/ 	.byte	0x04, 0x17
        /*000a*/ 	.short	(.L_10 - .L_9)
.L_9:
        /*000c*/ 	.word	0x00000000
        /*0010*/ 	.short	0x0000
        /*0012*/ 	.short	0x0000
        /*0014*/ 	.byte	0x00, 0xf5, 0x21, 0x00


	//----- nvinfo : EIATTR_SPARSE_MMA_MASK
	.align		4
.L_10:
        /*0018*/ 	.byte	0x03, 0x50
        /*001a*/ 	.short	0x0000


	//----- nvinfo : EIATTR_MAXREG_COUNT
	.align		4
        /*001c*/ 	.byte	0x03, 0x1b
        /*001e*/ 	.short	0x00ff


	//----- nvinfo : EIATTR_MERCURY_ISA_VERSION
	.align		4
        /*0020*/ 	.byte	0x03, 0x5f
        /*0022*/ 	.short	0x0101


	//----- nvinfo : EIATTR_VRC_CTA_INIT_COUNT
	.align		4
        /*0024*/ 	.byte	0x02, 0x4a
	.zero		1
	.zero		1


	//----- nvinfo : EIATTR_EXIT_INSTR_OFFSETS
	.align		4
        /*0028*/ 	.byte	0x04, 0x1c
        /*002a*/ 	.short	(.L_12 - .L_11)


	//   ....[0]....
.L_11:
        /*002c*/ 	.word	0x00000120


	//----- nvinfo : EIATTR_CRS_STACK_SIZE
	.align		4
.L_12:
        /*0030*/ 	.byte	0x04, 0x1e
        /*0032*/ 	.short	(.L_14 - .L_13)
.L_13:
        /*0034*/ 	.word	0x00000000


	//----- nvinfo : EIATTR_CBANK_PARAM_SIZE
	.align		4
.L_14:
        /*0038*/ 	.byte	0x03, 0x19
        /*003a*/ 	.short	0x0008


	//----- nvinfo : EIATTR_PARAM_CBANK
	.align		4
        /*003c*/ 	.byte	0x04, 0x0a
        /*003e*/ 	.short	(.L_16 - .L_15)
	.align		4
.L_15:
        /*0040*/ 	.word	index@(.nv.constant0._Z5kmainPVj)
        /*0044*/ 	.short	0x0380
        /*0046*/ 	.short	0x0008


	//----- nvinfo : EIATTR_SW_WAR
	.align		4
.L_16:
        /*0048*/ 	.byte	0x04, 0x36
        /*004a*/ 	.short	(.L_18 - .L_17)
.L_17:
        /*004c*/ 	.word	0x00000008
.L_18:


//--------------------- .nv.callgraph             --------------------------
	.section	.nv.callgraph,"",@"SHT_CUDA_CALLGRAPH"
	.align	4
	.sectionentsize	8
	.align		4
        /*0000*/ 	.word	0x00000000
	.align		4
        /*0004*/ 	.word	0xffffffff
	.align		4
        /*0008*/ 	.word	0x00000000
	.align		4
        /*000c*/ 	.word	0xfffffffe
	.align		4
        /*0010*/ 	.word	0x00000000
	.align		4
        /*0014*/ 	.word	0xfffffffd
	.align		4
        /*0018*/ 	.word	0x00000000
	.align		4
        /*001c*/ 	.word	0xfffffffc


//--------------------- .nv.constant4             --------------------------
	.section	.nv.constant4,"a",@progbits
	.align	8
	.align		8
.nv.constant4:
        /*0000*/ 	.dword	lock


//--------------------- .text._Z5kmainPVj         --------------------------
	.section	.text._Z5kmainPVj,"ax",@progbits
	.align	128
        .global         _Z5kmainPVj
        .type           _Z5kmainPVj,@function
        .size           _Z5kmainPVj,(.L_x_3 - _Z5kmainPVj)
        .other          _Z5kmainPVj,@"STO_CUDA_ENTRY STV_DEFAULT"
_Z5kmainPVj:
.text._Z5kmainPVj:
[----:B------:R-:W-:Y:S01]  /*0000*/  LDC R1, c[0x0][0x37c] ;  /* 0x0000df00ff017b82 */ /* 0x000fe20000000800 */
[----:B------:R-:W-:Y:S01]  /*0010*/  BSSY B0, `(.L_x_0) ;  /* 0x0000008000007945 */ /* 0x000fe20003800000 */
.L_x_1:
[----:B------:R-:W0:Y:S01]  /*0020*/  LDC.64 R2, c[0x4][RZ] ;  /* 0x01000000ff027b82 */ /* 0x000e220000000a00 */
[----:B------:R-:W-:Y:S01]  /*0030*/  IMAD.MOV.U32 R5, RZ, RZ, 0x1 ;  /* 0x00000001ff057424 */ /* 0x000fe200078e00ff */
[----:B------:R-:W-:Y:S05]  /*0040*/  YIELD ;  /* 0x0000000000007946 */ /* 0x000fea0003800000 */
[----:B------:R-:W-:-:S05]  /*0050*/  IMAD.MOV.U32 R4, RZ, RZ, RZ ;  /* 0x000000ffff047224 */ /* 0x000fca00078e00ff */
[----:B0-----:R-:W2:Y:S02]  /*0060*/  ATOMG.E.CAS.STRONG.SM PT, R0, [R2], R4, R5 ;  /* 0x00000004020073a9 */ /* 0x001ea400001ea105 */
[----:B--2---:R-:W-:-:S13]  /*0070*/  ISETP.NE.AND P0, PT, R0, RZ, PT ;  /* 0x000000ff0000720c */ /* 0x004fda0003f05270 */
[----:B------:R-:W-:Y:S05]  /*0080*/  @P0 BRA `(.L_x_1) ;  /* 0xfffffffc00e40947 */ /* 0x000fea000383ffff */
[----:B------:R-:W-:Y:S05]  /*0090*/  BSYNC B0 ;  /* 0x0000000000007941 */ /* 0x000fea0003800000 */
.L_x_0:
[----:B------:R-:W0:Y:S01]  /*00a0*/  LDC.64 R4, c[0x0][0x380] ;  /* 0x0000e000ff047b82 */ /* 0x000e220000000a00 */
[----:B------:R-:W-:Y:S01]  /*00b0*/  HFMA2 R7, -RZ, RZ, 0, 5.9604644775390625e-08 ;  /* 0x00000001ff077431 */ /* 0x000fe200000001ff */
[----:B------:R-:W0:Y:S01]  /*00c0*/  LDCU.64 UR4, c[0x0][0x358] ;  /* 0x00006b00ff0477ac */ /* 0x000e220008000a00 */
[----:B------:R1:W-:Y:S06]  /*00d0*/  MEMBAR.SC.CTA ;  /* 0x0000000000007992 */ /* 0x0003ec0000000000 */
[----:B-1----:R-:W-:Y:S01]  /*00e0*/  MOV R9, 0x2 ;  /* 0x0000000200097802 */ /* 0x002fe20000000f00 */
[----:B0-----:R-:W-:Y:S04]  /*00f0*/  STG.E.STRONG.SYS desc[UR4][R4.64], R7 ;  /* 0x0000000704007986 */ /* 0x001fe8000c115904 */
[----:B------:R-:W-:Y:S04]  /*0100*/  ATOMG.E.EXCH.STRONG.SM PT, RZ, desc[UR4][R2.64], RZ ;  /* 0x800000ff02ff79a8 */ /* 0x000fe8000c1eb104 */
[----:B------:R-:W-:Y:S01]  /*0110*/  STG.E.STRONG.SYS desc[UR4][R4.64], R9 ;  /* 0x0000000904007986 */ /* 0x000fe2000c115904 */
[----:B------:R-:W-:Y:S05]  /*0120*/  EXIT ;  /* 0x000000000000794d */ /* 0x000fea0003800000 */
.L_x_2:
[----:B------:R-:W-:-:S00]  /*0130*/  BRA `(.L_x_2) ;  /* 0xfffffffc00fc7947 */ /* 0x000fc0000383ffff */
[----:B------:R-:W-:-:S00]  /*0140*/  NOP ;  /* 0x0000000000007918 */ /* 0x000fc00000000000 */
        /* <DEDUP_REMOVED lines=11> */
.L_x_3:


//--------------------- .nv.shared.reserved.0     --------------------------
	.section	.nv.shared.reserved.0,"aw",@nobits
	.weak		__nv_reservedSMEM_offset_0_alias
	.size		__nv_reservedSMEM_offset_0_alias, 0, 64
	.other		__nv_reservedSMEM_offset_0_alias,@"STO_CUDA_RESERVED_SHARED STV_DEFAULT"
__nv_reservedSMEM_offset_0_alias:
	.zero		0
	.zero		64


//--------------------- .nv.global                --------------------------
	.section	.nv.global,"aw",@nobits
	.align	4
.nv.global:
	.type		lock,@object
	.size		lock,(.L_0 - lock)
lock:
	.zero		4
.L_0:


//--------------------- .nv.constant0._Z5kmainPVj --------------------------
	.section	.nv.constant0._Z5kmainPVj,"a",@progbits
	.sectionflags	@""
	.align	4
.nv.constant0._Z5kmainPVj:
	.zero		904


//--------------------- SYMBOLS --------------------------

	.type		.nv.reservedSmem.offset0,@object
	.size		.nv.reservedSmem.offset0,0x4
